	.headerflags	@"EF_CUDA_TEXMODE_UNIFIED EF_CUDA_64BIT_ADDRESS EF_CUDA_ACCELERATORS EF_CUDA_SM90 EF_CUDA_VIRTUAL_SM(EF_CUDA_SM90)"
	.elftype	@"ET_EXEC"


//--------------------- .nv.info                  --------------------------
	.section	.nv.info,"",@"SHT_CUDA_INFO"
	.align	4


	//----- nvinfo : EIATTR_REGCOUNT
	.align		4
        /*0000*/ 	.byte	0x04, 0x2f
        /*0002*/ 	.short	(.L_1 - .L_0)
	.align		4
.L_0:
        /*0004*/ 	.word	index@(triton_poi_fused_convolution_36)
        /*0008*/ 	.word	0x00000012


	//----- nvinfo : EIATTR_MIN_STACK_SIZE
	.align		4
.L_1:
        /*000c*/ 	.byte	0x04, 0x12
        /*000e*/ 	.short	(.L_3 - .L_2)
	.align		4
.L_2:
        /*0010*/ 	.word	index@(triton_poi_fused_convolution_36)
        /*0014*/ 	.word	0x00000000


	//----- nvinfo : EIATTR_FRAME_SIZE
	.align		4
.L_3:
        /*0018*/ 	.byte	0x04, 0x11
        /*001a*/ 	.short	(.L_5 - .L_4)
	.align		4
.L_4:
        /*001c*/ 	.word	index@(triton_poi_fused_convolution_36)
        /*0020*/ 	.word	0x00000000


	//----- nvinfo : EIATTR_MIN_STACK_SIZE
	.align		4
.L_5:
        /*0024*/ 	.byte	0x04, 0x12
        /*0026*/ 	.short	(.L_7 - .L_6)
	.align		4
.L_6:
        /*0028*/ 	.word	index@(triton_poi_fused_convolution_36)
        /*002c*/ 	.word	0x00000000
.L_7:


//--------------------- .nv.info.triton_poi_fused_convolution_36 --------------------------
	.section	.nv.info.triton_poi_fused_convolution_36,"",@"SHT_CUDA_INFO"
	.sectionflags	@""
	.align	4


	//----- nvinfo : EIATTR_CUDA_API_VERSION
	.align		4
        /*0000*/ 	.byte	0x04, 0x37
        /*0002*/ 	.short	(.L_9 - .L_8)
.L_8:
        /*0004*/ 	.word	0x0000007c


	//----- nvinfo : EIATTR_KPARAM_INFO
	.align		4
.L_9:
        /*0008*/ 	.byte	0x04, 0x17
        /*000a*/ 	.short	(.L_11 - .L_10)
.L_10:
        /*000c*/ 	.word	0x00000000
        /*0010*/ 	.short	0x0002
        /*0012*/ 	.short	0x0010
        /*0014*/ 	.byte	0x00, 0xf0, 0x11, 0x00


	//----- nvinfo : EIATTR_KPARAM_INFO
	.align		4
.L_11:
        /*0018*/ 	.byte	0x04, 0x17
        /*001a*/ 	.short	(.L_13 - .L_12)
.L_12:
        /*001c*/ 	.word	0x00000000
        /*0020*/ 	.short	0x0001
        /*0022*/ 	.short	0x0008
        /*0024*/ 	.byte	0x00, 0xf4, 0x21, 0x00


	//----- nvinfo : EIATTR_KPARAM_INFO
	.align		4
.L_13:
        /*0028*/ 	.byte	0x04, 0x17
        /*002a*/ 	.short	(.L_15 - .L_14)
.L_14:
        /*002c*/ 	.word	0x00000000
        /*0030*/ 	.short	0x0000
        /*0032*/ 	.short	0x0000
        /*0034*/ 	.byte	0x00, 0xf4, 0x21, 0x00


	//----- nvinfo : EIATTR_SPARSE_MMA_MASK
	.align		4
.L_15:
        /*0038*/ 	.byte	0x03, 0x50
        /*003a*/ 	.short	0x0000


	//----- nvinfo : EIATTR_MAXREG_COUNT
	.align		4
        /*003c*/ 	.byte	0x03, 0x1b
        /*003e*/ 	.short	0x00ff


	//----- nvinfo : EIATTR_EXIT_INSTR_OFFSETS
	.align		4
        /*0040*/ 	.byte	0x04, 0x1c
        /*0042*/ 	.short	(.L_17 - .L_16)


	//   ....[0]....
.L_16:
        /*0044*/ 	.word	0x000002e0


	//----- nvinfo : EIATTR_REQNTID
	.align		4
.L_17:
        /*0048*/ 	.byte	0x04, 0x10
        /*004a*/ 	.short	(.L_19 - .L_18)
.L_18:
        /*004c*/ 	.word	0x00000080
        /*0050*/ 	.word	0x00000001
        /*0054*/ 	.word	0x00000001


	//----- nvinfo : EIATTR_CBANK_PARAM_SIZE
	.align		4
.L_19:
        /*0058*/ 	.byte	0x03, 0x19
        /*005a*/ 	.short	0x0014


	//----- nvinfo : EIATTR_PARAM_CBANK
	.align		4
        /*005c*/ 	.byte	0x04, 0x0a
        /*005e*/ 	.short	(.L_21 - .L_20)
	.align		4
.L_20:
        /*0060*/ 	.word	index@(.nv.constant0.triton_poi_fused_convolution_36)
        /*0064*/ 	.short	0x0210
        /*0066*/ 	.short	0x0014


	//----- nvinfo : EIATTR_SW_WAR
	.align		4
.L_21:
        /*0068*/ 	.byte	0x04, 0x36
        /*006a*/ 	.short	(.L_23 - .L_22)
.L_22:
        /*006c*/ 	.word	0x00000008
.L_23:


//--------------------- .nv.callgraph             --------------------------
	.section	.nv.callgraph,"",@"SHT_CUDA_CALLGRAPH"
	.align	4
	.sectionentsize	8
	.align		4
        /*0000*/ 	.word	0x00000000
	.align		4
        /*0004*/ 	.word	0xffffffff
	.align		4
        /*0008*/ 	.word	0x00000000
	.align		4
        /*000c*/ 	.word	0xfffffffe
	.align		4
        /*0010*/ 	.word	0x00000000
	.align		4
        /*0014*/ 	.word	0xfffffffd
	.align		4
        /*0018*/ 	.word	0x00000000
	.align		4
        /*001c*/ 	.word	0xfffffffc


//--------------------- .text.triton_poi_fused_convolution_36 --------------------------
	.section	.text.triton_poi_fused_convolution_36,"ax",@progbits
	.align	128
        .global         triton_poi_fused_convolution_36
        .type           triton_poi_fused_convolution_36,@function
        .size           triton_poi_fused_convolution_36,(.L_x_1 - triton_poi_fused_convolution_36)
        .other          triton_poi_fused_convolution_36,@"STO_CUDA_ENTRY STV_DEFAULT"
triton_poi_fused_convolution_36:
.text.triton_poi_fused_convolution_36:
[----:B------:R-:W-:Y:S01]  /*0000*/  LDC R1, c[0x0][0x28] ;  /* 0x00000a00ff017b82 */ /* 0x000fe20000000800 */
[----:B------:R-:W1:Y:S01]  /*0010*/  S2R R0, SR_TID.X ;  /* 0x0000000000007919 */ /* 0x000e620000002100 */
[----:B------:R-:W-:Y:S01]  /*0020*/  ULDC.64 UR4, c[0x0][0x208] ;  /* 0x0000820000047ab9 */ /* 0x000fe20000000a00 */
[----:B------:R-:W2:Y:S01]  /*0030*/  S2R R7, SR_CTAID.X ;  /* 0x0000000000077919 */ /* 0x000ea20000002500 */
[----:B-1----:R-:W-:Y:S01]  /*0040*/  IMAD.SHL.U32 R0, R0, 0x4, RZ ;  /* 0x0000000400007824 */ /* 0x002fe200078e00ff */
[----:B--2---:R-:W-:-:S04]  /*0050*/  SHF.R.S32.HI R2, RZ, 0x15, R7 ;  /* 0x00000015ff027819 */ /* 0x004fc80000011407 */
[----:B------:R-:W-:Y:S02]  /*0060*/  LOP3.LUT R0, R0, 0x1fc, RZ, 0xc0, !PT ;  /* 0x000001fc00007812 */ /* 0x000fe400078ec0ff */
[----:B------:R-:W-:-:S03]  /*0070*/  SGXT R2, R2, 0x1 ;  /* 0x000000010202781a */ /* 0x000fc60000000200 */
[----:B------:R-:W-:-:S05]  /*0080*/  IMAD R7, R7, 0x400, R0 ;  /* 0x0000040007077824 */ /* 0x000fca00078e0200 */
[----:B------:R-:W-:-:S04]  /*0090*/  LEA.HI R2, R2, R7, RZ, 0x12 ;  /* 0x0000000702027211 */ /* 0x000fc800078f90ff */
[----:B------:R-:W-:Y:S01]  /*00a0*/  SHF.R.S32.HI R0, RZ, 0x12, R2 ;  /* 0x00000012ff007819 */ /* 0x000fe20000011402 */
[----:B------:R-:W-:-:S05]  /*00b0*/  VIADD R3, R2, 0x200 ;  /* 0x0000020002037836 */ /* 0x000fca0000000000 */
[----:B------:R-:W-:Y:S02]  /*00c0*/  SHF.R.S32.HI R6, RZ, 0x12, R3 ;  /* 0x00000012ff067819 */ /* 0x000fe40000011403 */
[----:B------:R-:W-:Y:S02]  /*00d0*/  LOP3.LUT R3, R0, 0xffff, RZ, 0xc0, !PT ;  /* 0x0000ffff00037812 */ /* 0x000fe400078ec0ff */
[----:B------:R-:W-:Y:S02]  /*00e0*/  LOP3.LUT R9, R6, 0xffff, RZ, 0xc0, !PT ;  /* 0x0000ffff06097812 */ /* 0x000fe400078ec0ff */
[----:B------:R-:W-:Y:S02]  /*00f0*/  LEA.HI R4, R3, R0, RZ, 0x11 ;  /* 0x0000000003047211 */ /* 0x000fe400078f88ff */
[----:B------:R-:W-:Y:S01]  /*0100*/  LEA.HI R9, R9, R6, RZ, 0x11 ;  /* 0x0000000609097211 */ /* 0x000fe200078f88ff */
[----:B------:R-:W1:Y:S01]  /*0110*/  LDC.64 R2, c[0x0][0x210] ;  /* 0x00008400ff027b82 */ /* 0x000e620000000a00 */
[----:B------:R-:W-:-:S02]  /*0120*/  LOP3.LUT R8, R4, 0xfffe, RZ, 0xc0, !PT ;  /* 0x0000fffe04087812 */ /* 0x000fc400078ec0ff */
[----:B------:R-:W-:Y:S02]  /*0130*/  LOP3.LUT R9, R9, 0xfffe, RZ, 0xc0, !PT ;  /* 0x0000fffe09097812 */ /* 0x000fe400078ec0ff */
[----:B------:R-:W-:-:S03]  /*0140*/  IADD3 R8, RZ, -R8, RZ ;  /* 0x80000008ff087210 */ /* 0x000fc60007ffe0ff */
[----:B------:R-:W2:Y:S01]  /*0150*/  LDC.64 R4, c[0x0][0x218] ;  /* 0x00008600ff047b82 */ /* 0x000ea20000000a00 */
[----:B------:R-:W-:Y:S01]  /*0160*/  IMAD.MOV R11, RZ, RZ, -R9 ;  /* 0x000000ffff0b7224 */ /* 0x000fe200078e0a09 */
[----:B------:R-:W-:-:S04]  /*0170*/  PRMT R9, R8, 0x7710, RZ ;  /* 0x0000771008097816 */ /* 0x000fc800000000ff */
[----:B------:R-:W-:Y:S01]  /*0180*/  PRMT R11, R11, 0x7710, RZ ;  /* 0x000077100b0b7816 */ /* 0x000fe200000000ff */
[----:B------:R-:W-:-:S03]  /*0190*/  IMAD.IADD R0, R0, 0x1, R9 ;  /* 0x0000000100007824 */ /* 0x000fc600078e0209 */
[----:B------:R-:W-:Y:S02]  /*01a0*/  IADD3 R6, R6, R11, RZ ;  /* 0x0000000b06067210 */ /* 0x000fe40007ffe0ff */
[----:B------:R-:W-:Y:S02]  /*01b0*/  PRMT R9, R0, 0x9910, RZ ;  /* 0x0000991000097816 */ /* 0x000fe400000000ff */
[----:B------:R-:W-:Y:S01]  /*01c0*/  PRMT R11, R6, 0x9910, RZ ;  /* 0x00009910060b7816 */ /* 0x000fe200000000ff */
[----:B-1----:R-:W-:-:S05]  /*01d0*/  IMAD.WIDE R2, R7, 0x4, R2 ;  /* 0x0000000407027825 */ /* 0x002fca00078e0202 */
[----:B------:R-:W3:Y:S01]  /*01e0*/  LDG.E.128 R12, desc[UR4][R2.64+0x800] ;  /* 0x00080004020c7981 */ /* 0x000ee2000c1e1d00 */
[----:B--2---:R-:W-:-:S04]  /*01f0*/  IMAD.WIDE R8, R9, 0x4, R4 ;  /* 0x0000000409087825 */ /* 0x004fc800078e0204 */
[----:B------:R-:W-:Y:S02]  /*0200*/  IMAD.WIDE R10, R11, 0x4, R4 ;  /* 0x000000040b0a7825 */ /* 0x000fe400078e0204 */
[----:B------:R-:W2:Y:S04]  /*0210*/  LDG.E.128 R4, desc[UR4][R2.64] ;  /* 0x0000000402047981 */ /* 0x000ea8000c1e1d00 */
[----:B------:R-:W2:Y:S04]  /*0220*/  LDG.E.EL R8, desc[UR4][R8.64] ;  /* 0x0000000408087981 */ /* 0x000ea8000c2e1900 */
[----:B------:R-:W3:Y:S01]  /*0230*/  LDG.E.EL R10, desc[UR4][R10.64] ;  /* 0x000000040a0a7981 */ /* 0x000ee2000c2e1900 */
[--C-:B--2---:R-:W-:Y:S01]  /*0240*/  FADD R4, R4, R8.reuse ;  /* 0x0000000804047221 */ /* 0x104fe20000000000 */
[--C-:B------:R-:W-:Y:S01]  /*0250*/  FADD R5, R5, R8.reuse ;  /* 0x0000000805057221 */ /* 0x100fe20000000000 */
[--C-:B------:R-:W-:Y:S01]  /*0260*/  FADD R6, R6, R8.reuse ;  /* 0x0000000806067221 */ /* 0x100fe20000000000 */
[----:B------:R-:W-:Y:S01]  /*0270*/  FADD R7, R7, R8 ;  /* 0x0000000807077221 */ /* 0x000fe20000000000 */
[--C-:B---3--:R-:W-:Y:S01]  /*0280*/  FADD R12, R12, R10.reuse ;  /* 0x0000000a0c0c7221 */ /* 0x108fe20000000000 */
[--C-:B------:R-:W-:Y:S01]  /*0290*/  FADD R13, R13, R10.reuse ;  /* 0x0000000a0d0d7221 */ /* 0x100fe20000000000 */
[--C-:B------:R-:W-:Y:S01]  /*02a0*/  FADD R14, R14, R10.reuse ;  /* 0x0000000a0e0e7221 */ /* 0x100fe20000000000 */
[----:B------:R-:W-:Y:S01]  /*02b0*/  FADD R15, R15, R10 ;  /* 0x0000000a0f0f7221 */ /* 0x000fe20000000000 */
[----:B------:R-:W-:Y:S04]  /*02c0*/  STG.E.128 desc[UR4][R2.64], R4 ;  /* 0x0000000402007986 */ /* 0x000fe8000c101d04 */
[----:B------:R-:W-:Y:S01]  /*02d0*/  STG.E.128 desc[UR4][R2.64+0x800], R12 ;  /* 0x0008000c02007986 */ /* 0x000fe2000c101d04 */
[----:B------:R-:W-:Y:S05]  /*02e0*/  EXIT ;  /* 0x000000000000794d */ /* 0x000fea0003800000 */
.L_x_0:
[----:B------:R-:W-:-:S00]  /*02f0*/  BRA `(.L_x_0) ;  /* 0xfffffffc00fc7947 */ /* 0x000fc0000383ffff */
[----:B------:R-:W-:-:S00]  /*0300*/  NOP ;  /* 0x0000000000007918 */ /* 0x000fc00000000000 */
[----:B------:R-:W-:-:S00]  /*0310*/  NOP ;  /* 0x0000000000007918 */ /* 0x000fc00000000000 */
[----:B------:R-:W-:-:S00]  /*0320*/  NOP ;  /* 0x0000000000007918 */ /* 0x000fc00000000000 */
[----:B------:R-:W-:-:S00]  /*0330*/  NOP ;  /* 0x0000000000007918 */ /* 0x000fc00000000000 */
[----:B------:R-:W-:-:S00]  /*0340*/  NOP ;  /* 0x0000000000007918 */ /* 0x000fc00000000000 */
[----:B------:R-:W-:-:S00]  /*0350*/  NOP ;  /* 0x0000000000007918 */ /* 0x000fc00000000000 */
[----:B------:R-:W-:-:S00]  /*0360*/  NOP ;  /* 0x0000000000007918 */ /* 0x000fc00000000000 */
[----:B------:R-:W-:-:S00]  /*0370*/  NOP ;  /* 0x0000000000007918 */ /* 0x000fc00000000000 */
.L_x_1:


//--------------------- .nv.constant0.triton_poi_fused_convolution_36 --------------------------
	.section	.nv.constant0.triton_poi_fused_convolution_36,"a",@progbits
	.sectionflags	@""
	.align	4
.nv.constant0.triton_poi_fused_convolution_36:
	.zero		548
